//
// Generated by NVIDIA NVVM Compiler
//
// Compiler Build ID: CL-36424714
// Cuda compilation tools, release 13.0, V13.0.88
// Based on NVVM 20.0.0
//

.version 9.0
.target sm_100
.address_size 64

	// .globl	_Z5__addPfS_ii

.visible .entry _Z5__addPfS_ii(
	.param .u64 .ptr .align 1 _Z5__addPfS_ii_param_0,
	.param .u64 .ptr .align 1 _Z5__addPfS_ii_param_1,
	.param .u32 _Z5__addPfS_ii_param_2,
	.param .u32 _Z5__addPfS_ii_param_3
)
{
	.reg .pred 	%p<10>;
	.reg .b32 	%r<93>;
	.reg .b32 	%f<46>;
	.reg .b64 	%rd<50>;

	ld.param.u64 	%rd3, [_Z5__addPfS_ii_param_0];
	ld.param.u64 	%rd4, [_Z5__addPfS_ii_param_1];
	ld.param.u32 	%r36, [_Z5__addPfS_ii_param_2];
	ld.param.u32 	%r37, [_Z5__addPfS_ii_param_3];
	cvta.to.global.u64 	%rd1, %rd3;
	cvta.to.global.u64 	%rd2, %rd4;
	mov.u32 	%r38, %ntid.x;
	mov.u32 	%r39, %ctaid.x;
	mov.u32 	%r40, %tid.x;
	mad.lo.s32 	%r1, %r38, %r39, %r40;
	setp.lt.s32 	%p1, %r37, 1;
	@%p1 bra 	$L__BB0_12;
	and.b32  	%r2, %r37, 7;
	setp.lt.u32 	%p2, %r37, 8;
	mov.b32 	%r91, 0;
	@%p2 bra 	$L__BB0_4;
	and.b32  	%r91, %r37, 2147483640;
	neg.s32 	%r89, %r91;
	shl.b32 	%r5, %r36, 3;
	shl.b32 	%r87, %r36, 1;
	mul.lo.s32 	%r86, %r36, 3;
	shl.b32 	%r85, %r36, 2;
	mul.lo.s32 	%r84, %r36, 5;
	mul.lo.s32 	%r83, %r36, 6;
	mul.lo.s32 	%r82, %r36, 7;
	mov.b32 	%r81, 0;
	mov.u32 	%r88, %r36;
$L__BB0_3:
	.pragma "nounroll";
	div.s32 	%r43, %r81, %r37;
	add.s32 	%r44, %r1, %r43;
	mul.wide.s32 	%rd5, %r44, 4;
	add.s64 	%rd6, %rd2, %rd5;
	ld.global.f32 	%f1, [%rd6];
	add.s64 	%rd7, %rd1, %rd5;
	ld.global.f32 	%f2, [%rd7];
	add.f32 	%f3, %f1, %f2;
	st.global.f32 	[%rd7], %f3;
	div.s32 	%r45, %r88, %r37;
	add.s32 	%r46, %r1, %r45;
	mul.wide.s32 	%rd8, %r46, 4;
	add.s64 	%rd9, %rd2, %rd8;
	ld.global.f32 	%f4, [%rd9];
	add.s64 	%rd10, %rd1, %rd8;
	ld.global.f32 	%f5, [%rd10];
	add.f32 	%f6, %f4, %f5;
	st.global.f32 	[%rd10], %f6;
	div.s32 	%r47, %r87, %r37;
	add.s32 	%r48, %r1, %r47;
	mul.wide.s32 	%rd11, %r48, 4;
	add.s64 	%rd12, %rd2, %rd11;
	ld.global.f32 	%f7, [%rd12];
	add.s64 	%rd13, %rd1, %rd11;
	ld.global.f32 	%f8, [%rd13];
	add.f32 	%f9, %f7, %f8;
	st.global.f32 	[%rd13], %f9;
	div.s32 	%r49, %r86, %r37;
	add.s32 	%r50, %r1, %r49;
	mul.wide.s32 	%rd14, %r50, 4;
	add.s64 	%rd15, %rd2, %rd14;
	ld.global.f32 	%f10, [%rd15];
	add.s64 	%rd16, %rd1, %rd14;
	ld.global.f32 	%f11, [%rd16];
	add.f32 	%f12, %f10, %f11;
	st.global.f32 	[%rd16], %f12;
	div.s32 	%r51, %r85, %r37;
	add.s32 	%r52, %r1, %r51;
	mul.wide.s32 	%rd17, %r52, 4;
	add.s64 	%rd18, %rd2, %rd17;
	ld.global.f32 	%f13, [%rd18];
	add.s64 	%rd19, %rd1, %rd17;
	ld.global.f32 	%f14, [%rd19];
	add.f32 	%f15, %f13, %f14;
	st.global.f32 	[%rd19], %f15;
	div.s32 	%r53, %r84, %r37;
	add.s32 	%r54, %r1, %r53;
	mul.wide.s32 	%rd20, %r54, 4;
	add.s64 	%rd21, %rd2, %rd20;
	ld.global.f32 	%f16, [%rd21];
	add.s64 	%rd22, %rd1, %rd20;
	ld.global.f32 	%f17, [%rd22];
	add.f32 	%f18, %f16, %f17;
	st.global.f32 	[%rd22], %f18;
	div.s32 	%r55, %r83, %r37;
	add.s32 	%r56, %r1, %r55;
	mul.wide.s32 	%rd23, %r56, 4;
	add.s64 	%rd24, %rd2, %rd23;
	ld.global.f32 	%f19, [%rd24];
	add.s64 	%rd25, %rd1, %rd23;
	ld.global.f32 	%f20, [%rd25];
	add.f32 	%f21, %f19, %f20;
	st.global.f32 	[%rd25], %f21;
	div.s32 	%r57, %r82, %r37;
	add.s32 	%r58, %r1, %r57;
	mul.wide.s32 	%rd26, %r58, 4;
	add.s64 	%rd27, %rd2, %rd26;
	ld.global.f32 	%f22, [%rd27];
	add.s64 	%rd28, %rd1, %rd26;
	ld.global.f32 	%f23, [%rd28];
	add.f32 	%f24, %f22, %f23;
	st.global.f32 	[%rd28], %f24;
	add.s32 	%r89, %r89, 8;
	add.s32 	%r88, %r88, %r5;
	add.s32 	%r87, %r87, %r5;
	add.s32 	%r86, %r86, %r5;
	add.s32 	%r85, %r85, %r5;
	add.s32 	%r84, %r84, %r5;
	add.s32 	%r83, %r83, %r5;
	add.s32 	%r82, %r82, %r5;
	add.s32 	%r81, %r81, %r5;
	setp.ne.s32 	%p3, %r89, 0;
	@%p3 bra 	$L__BB0_3;
$L__BB0_4:
	setp.eq.s32 	%p4, %r2, 0;
	@%p4 bra 	$L__BB0_12;
	and.b32  	%r31, %r37, 3;
	setp.lt.u32 	%p5, %r2, 4;
	@%p5 bra 	$L__BB0_7;
	mul.lo.s32 	%r59, %r91, %r36;
	div.s32 	%r60, %r59, %r37;
	add.s32 	%r61, %r1, %r60;
	mul.wide.s32 	%rd29, %r61, 4;
	add.s64 	%rd30, %rd2, %rd29;
	ld.global.f32 	%f25, [%rd30];
	add.s64 	%rd31, %rd1, %rd29;
	ld.global.f32 	%f26, [%rd31];
	add.f32 	%f27, %f25, %f26;
	st.global.f32 	[%rd31], %f27;
	add.s32 	%r62, %r59, %r36;
	div.s32 	%r63, %r62, %r37;
	add.s32 	%r64, %r1, %r63;
	mul.wide.s32 	%rd32, %r64, 4;
	add.s64 	%rd33, %rd2, %rd32;
	ld.global.f32 	%f28, [%rd33];
	add.s64 	%rd34, %rd1, %rd32;
	ld.global.f32 	%f29, [%rd34];
	add.f32 	%f30, %f28, %f29;
	st.global.f32 	[%rd34], %f30;
	add.s32 	%r65, %r62, %r36;
	div.s32 	%r66, %r65, %r37;
	add.s32 	%r67, %r1, %r66;
	mul.wide.s32 	%rd35, %r67, 4;
	add.s64 	%rd36, %rd2, %rd35;
	ld.global.f32 	%f31, [%rd36];
	add.s64 	%rd37, %rd1, %rd35;
	ld.global.f32 	%f32, [%rd37];
	add.f32 	%f33, %f31, %f32;
	st.global.f32 	[%rd37], %f33;
	add.s32 	%r68, %r65, %r36;
	div.s32 	%r69, %r68, %r37;
	add.s32 	%r70, %r1, %r69;
	mul.wide.s32 	%rd38, %r70, 4;
	add.s64 	%rd39, %rd2, %rd38;
	ld.global.f32 	%f34, [%rd39];
	add.s64 	%rd40, %rd1, %rd38;
	ld.global.f32 	%f35, [%rd40];
	add.f32 	%f36, %f34, %f35;
	st.global.f32 	[%rd40], %f36;
	add.s32 	%r91, %r91, 4;
$L__BB0_7:
	setp.eq.s32 	%p6, %r31, 0;
	@%p6 bra 	$L__BB0_12;
	setp.eq.s32 	%p7, %r31, 1;
	@%p7 bra 	$L__BB0_10;
	mul.lo.s32 	%r71, %r91, %r36;
	div.s32 	%r72, %r71, %r37;
	add.s32 	%r73, %r1, %r72;
	mul.wide.s32 	%rd41, %r73, 4;
	add.s64 	%rd42, %rd2, %rd41;
	ld.global.f32 	%f37, [%rd42];
	add.s64 	%rd43, %rd1, %rd41;
	ld.global.f32 	%f38, [%rd43];
	add.f32 	%f39, %f37, %f38;
	st.global.f32 	[%rd43], %f39;
	add.s32 	%r74, %r71, %r36;
	div.s32 	%r75, %r74, %r37;
	add.s32 	%r76, %r1, %r75;
	mul.wide.s32 	%rd44, %r76, 4;
	add.s64 	%rd45, %rd2, %rd44;
	ld.global.f32 	%f40, [%rd45];
	add.s64 	%rd46, %rd1, %rd44;
	ld.global.f32 	%f41, [%rd46];
	add.f32 	%f42, %f40, %f41;
	st.global.f32 	[%rd46], %f42;
	add.s32 	%r91, %r91, 2;
$L__BB0_10:
	and.b32  	%r77, %r37, 1;
	setp.eq.b32 	%p8, %r77, 1;
	not.pred 	%p9, %p8;
	@%p9 bra 	$L__BB0_12;
	mul.lo.s32 	%r78, %r91, %r36;
	div.s32 	%r79, %r78, %r37;
	add.s32 	%r80, %r1, %r79;
	mul.wide.s32 	%rd47, %r80, 4;
	add.s64 	%rd48, %rd2, %rd47;
	ld.global.f32 	%f43, [%rd48];
	add.s64 	%rd49, %rd1, %rd47;
	ld.global.f32 	%f44, [%rd49];
	add.f32 	%f45, %f43, %f44;
	st.global.f32 	[%rd49], %f45;
$L__BB0_12:
	ret;

}


// ===== COMPILED SASS (sm_100) =====

	.target	sm_100

	.elftype	@"ET_EXEC"


//--------------------- .note.nv.tkinfo           --------------------------
	.section	.note.nv.tkinfo,"",@"SHT_NOTE"
	.sectionflags	@"SHF_NOTE_NV_TKINFO"
	.tkinfo
        /*0018*/ 	.word	0x00000002
        /*0030*/ 	.string	""
        /*0030*/ 	.string	"ptxas"
        /*0030*/ 	.string	"Cuda compilation tools, release 13.0, V13.0.88"
        /*0030*/ 	.string	"Build cuda_13.0.r13.0/compiler.36424714_0"
        /*0030*/ 	.string	"-arch sm_100 -m 64 "



//--------------------- .note.nv.cuinfo           --------------------------
	.section	.note.nv.cuinfo,"",@"SHT_NOTE"
	.sectionflags	@"SHF_NOTE_NV_CUINFO"
        /*0018*/ 	.short	0x0002
        /*001a*/ 	.short	0x0064
        /*001c*/ 	.short	0x0082
	.zero		2


//--------------------- .nv.info                  --------------------------
	.section	.nv.info,"",@"SHT_CUDA_INFO"
	.align	4


	//----- nvinfo : EIATTR_REGCOUNT
	.align		4
        /*0000*/ 	.byte	0x04, 0x2f
        /*0002*/ 	.short	(.L_1 - .L_0)
	.align		4
.L_0:
        /*0004*/ 	.word	index@(_Z5__addPfS_ii)
        /*0008*/ 	.word	0x00000020


	//----- nvinfo : EIATTR_FRAME_SIZE
	.align		4
.L_1:
        /*000c*/ 	.byte	0x04, 0x11
        /*000e*/ 	.short	(.L_3 - .L_2)
	.align		4
.L_2:
        /*0010*/ 	.word	index@(_Z5__addPfS_ii)
        /*0014*/ 	.word	0x00000000


	//----- nvinfo : EIATTR_MIN_STACK_SIZE
	.align		4
.L_3:
        /*0018*/ 	.byte	0x04, 0x12
        /*001a*/ 	.short	(.L_5 - .L_4)
	.align		4
.L_4:
        /*001c*/ 	.word	index@(_Z5__addPfS_ii)
        /*0020*/ 	.word	0x00000000
.L_5:


//--------------------- .nv.compat                --------------------------
	.section	.nv.compat,"",@"SHT_CUDA_COMPAT_INFO"
	.align	4
        /*0000*/ 	.byte	0x02, 0x09, 0x00, 0x00, 0x02, 0x02, 0x01, 0x00, 0x02, 0x05, 0x05, 0x00, 0x03, 0x07, 0x01, 0x01
        /*0010*/ 	.byte	0x02, 0x03, 0x00, 0x00, 0x02, 0x06, 0x01, 0x00, 0x04, 0x0b, 0x08, 0x00, 0x09, 0x00, 0x00, 0x00
        /*0020*/ 	.byte	0x00, 0x00, 0x00, 0x00


//--------------------- .nv.info._Z5__addPfS_ii   --------------------------
	.section	.nv.info._Z5__addPfS_ii,"",@"SHT_CUDA_INFO"
	.sectionflags	@""
	.align	4


	//----- nvinfo : EIATTR_CUDA_API_VERSION
	.align		4
        /*0000*/ 	.byte	0x04, 0x37
        /*0002*/ 	.short	(.L_7 - .L_6)
.L_6:
        /*0004*/ 	.word	0x00000082


	//----- nvinfo : EIATTR_KPARAM_INFO
	.align		4
.L_7:
        /*0008*/ 	.byte	0x04, 0x17
        /*000a*/ 	.short	(.L_9 - .L_8)
.L_8:
        /*000c*/ 	.word	0x00000000
        /*0010*/ 	.short	0x0003
        /*0012*/ 	.short	0x0014
        /*0014*/ 	.byte	0x00, 0xf0, 0x11, 0x00


	//----- nvinfo : EIATTR_KPARAM_INFO
	.align		4
.L_9:
        /*0018*/ 	.byte	0x04, 0x17
        /*001a*/ 	.short	(.L_11 - .L_10)
.L_10:
        /*001c*/ 	.word	0x00000000
        /*0020*/ 	.short	0x0002
        /*0022*/ 	.short	0x0010
        /*0024*/ 	.byte	0x00, 0xf0, 0x11, 0x00


	//----- nvinfo : EIATTR_KPARAM_INFO
	.align		4
.L_11:
        /*0028*/ 	.byte	0x04, 0x17
        /*002a*/ 	.short	(.L_13 - .L_12)
.L_12:
        /*002c*/ 	.word	0x00000000
        /*0030*/ 	.short	0x0001
        /*0032*/ 	.short	0x0008
        /*0034*/ 	.byte	0x00, 0xf5, 0x21, 0x00


	//----- nvinfo : EIATTR_KPARAM_INFO
	.align		4
.L_13:
        /*0038*/ 	.byte	0x04, 0x17
        /*003a*/ 	.short	(.L_15 - .L_14)
.L_14:
        /*003c*/ 	.word	0x00000000
        /*0040*/ 	.short	0x0000
        /*0042*/ 	.short	0x0000
        /*0044*/ 	.byte	0x00, 0xf5, 0x21, 0x00


	//----- nvinfo : EIATTR_SPARSE_MMA_MASK
	.align		4
.L_15:
        /*0048*/ 	.byte	0x03, 0x50
        /*004a*/ 	.short	0x0000


	//----- nvinfo : EIATTR_MAXREG_COUNT
	.align		4
        /*004c*/ 	.byte	0x03, 0x1b
        /*004e*/ 	.short	0x00ff


	//----- nvinfo : EIATTR_MERCURY_ISA_VERSION
	.align		4
        /*0050*/ 	.byte	0x03, 0x5f
        /*0052*/ 	.short	0x0101


	//----- nvinfo : EIATTR_VRC_CTA_INIT_COUNT
	.align		4
        /*0054*/ 	.byte	0x02, 0x4a
	.zero		1
	.zero		1


	//----- nvinfo : EIATTR_EXIT_INSTR_OFFSETS
	.align		4
        /*0058*/ 	.byte	0x04, 0x1c
        /*005a*/ 	.short	(.L_17 - .L_16)


	//   ....[0]....
.L_16:
        /*005c*/ 	.word	0x00000080


	//   ....[1]....
        /*0060*/ 	.word	0x00000eb0


	//   ....[2]....
        /*0064*/ 	.word	0x00001530


	//   ....[3]....
        /*0068*/ 	.word	0x00001920


	//   ....[4]....
        /*006c*/ 	.word	0x00001b60


	//----- nvinfo : EIATTR_CBANK_PARAM_SIZE
	.align		4
.L_17:
        /*0070*/ 	.byte	0x03, 0x19
        /*0072*/ 	.short	0x0018


	//----- nvinfo : EIATTR_PARAM_CBANK
	.align		4
        /*0074*/ 	.byte	0x04, 0x0a
        /*0076*/ 	.short	(.L_19 - .L_18)
	.align		4
.L_18:
        /*0078*/ 	.word	index@(.nv.constant0._Z5__addPfS_ii)
        /*007c*/ 	.short	0x0380
        /*007e*/ 	.short	0x0018


	//----- nvinfo : EIATTR_SW_WAR
	.align		4
.L_19:
        /*0080*/ 	.byte	0x04, 0x36
        /*0082*/ 	.short	(.L_21 - .L_20)
.L_20:
        /*0084*/ 	.word	0x00000008
.L_21:


//--------------------- .nv.callgraph             --------------------------
	.section	.nv.callgraph,"",@"SHT_CUDA_CALLGRAPH"
	.align	4
	.sectionentsize	8
	.align		4
        /*0000*/ 	.word	0x00000000
	.align		4
        /*0004*/ 	.word	0xffffffff
	.align		4
        /*0008*/ 	.word	0x00000000
	.align		4
        /*000c*/ 	.word	0xfffffffe
	.align		4
        /*0010*/ 	.word	0x00000000
	.align		4
        /*0014*/ 	.word	0xfffffffd
	.align		4
        /*0018*/ 	.word	0x00000000
	.align		4
        /*001c*/ 	.word	0xfffffffc


//--------------------- .text._Z5__addPfS_ii      --------------------------
	.section	.text._Z5__addPfS_ii,"ax",@progbits
	.align	128
        .global         _Z5__addPfS_ii
        .type           _Z5__addPfS_ii,@function
        .size           _Z5__addPfS_ii,(.L_x_5 - _Z5__addPfS_ii)
        .other          _Z5__addPfS_ii,@"STO_CUDA_ENTRY STV_DEFAULT"
_Z5__addPfS_ii:
.text._Z5__addPfS_ii:
[----:B------:R-:W-:Y:S01]  /*0000*/  LDC R1, c[0x0][0x37c] ;  /* 0x0000df00ff017b82 */ /* 0x000fe20000000800 */
[----:B------:R-:W0:Y:S01]  /*0010*/  LDCU UR5, c[0x0][0x394] ;  /* 0x00007280ff0577ac */ /* 0x000e220008000800 */
[----:B------:R-:W1:Y:S01]  /*0020*/  S2R R2, SR_CTAID.X ;  /* 0x0000000000027919 */ /* 0x000e620000002500 */
[----:B------:R-:W1:Y:S01]  /*0030*/  LDCU UR4, c[0x0][0x360] ;  /* 0x00006c00ff0477ac */ /* 0x000e620008000800 */
[----:B------:R-:W1:Y:S01]  /*0040*/  S2R R3, SR_TID.X ;  /* 0x0000000000037919 */ /* 0x000e620000002100 */
[----:B0-----:R-:W-:-:S05]  /*0050*/  IMAD.U32 R0, RZ, RZ, UR5 ;  /* 0x00000005ff007e24 */ /* 0x001fca000f8e00ff */
[----:B------:R-:W-:Y:S01]  /*0060*/  ISETP.GE.AND P0, PT, R0, 0x1, PT ;  /* 0x000000010000780c */ /* 0x000fe20003f06270 */
[----:B-1----:R-:W-:-:S12]  /*0070*/  IMAD R2, R2, UR4, R3 ;  /* 0x0000000402027c24 */ /* 0x002fd8000f8e0203 */
[----:B------:R-:W-:Y:S05]  /*0080*/  @!P0 EXIT ;  /* 0x000000000000894d */ /* 0x000fea0003800000 */
[C---:B------:R-:W-:Y:S01]  /*0090*/  ISETP.GE.U32.AND P1, PT, R0.reuse, 0x8, PT ;  /* 0x000000080000780c */ /* 0x040fe20003f26070 */
[----:B------:R-:W0:Y:S01]  /*00a0*/  LDCU.64 UR10, c[0x0][0x358] ;  /* 0x00006b00ff0a77ac */ /* 0x000e220008000a00 */
[----:B------:R-:W-:Y:S01]  /*00b0*/  LOP3.LUT R3, R0, 0x7, RZ, 0xc0, !PT ;  /* 0x0000000700037812 */ /* 0x000fe200078ec0ff */
[----:B------:R-:W-:-:S03]  /*00c0*/  IMAD.MOV.U32 R4, RZ, RZ, RZ ;  /* 0x000000ffff047224 */ /* 0x000fc600078e00ff */
[----:B------:R-:W-:-:S07]  /*00d0*/  ISETP.NE.AND P0, PT, R3, RZ, PT ;  /* 0x000000ff0300720c */ /* 0x000fce0003f05270 */
[----:B------:R-:W-:Y:S06]  /*00e0*/  @!P1 BRA `(.L_x_0) ;  /* 0x0000000c00709947 */ /* 0x000fec0003800000 */
[----:B------:R-:W-:Y:S01]  /*00f0*/  IABS R5, R0 ;  /* 0x0000000000057213 */ /* 0x000fe20000000000 */
[----:B------:R-:W1:Y:S01]  /*0100*/  LDCU UR4, c[0x0][0x390] ;  /* 0x00007200ff0477ac */ /* 0x000e620008000800 */
[----:B------:R-:W2:Y:S02]  /*0110*/  LDC R11, c[0x0][0x390] ;  /* 0x0000e400ff0b7b82 */ /* 0x000ea40000000800 */
[----:B------:R-:W3:Y:S08]  /*0120*/  I2F.RP R4, R5 ;  /* 0x0000000500047306 */ /* 0x000ef00000209400 */
[----:B---3--:R-:W3:Y:S01]  /*0130*/  MUFU.RCP R4, R4 ;  /* 0x0000000400047308 */ /* 0x008ee20000001000 */
[----:B-1----:R-:W-:-:S02]  /*0140*/  USHF.L.U32 UR5, UR4, 0x1, URZ ;  /* 0x0000000104057899 */ /* 0x002fc400080006ff */
[----:B------:R-:W-:Y:S02]  /*0150*/  UIMAD UR6, UR4, 0x3, URZ ;  /* 0x00000003040678a4 */ /* 0x000fe4000f8e02ff */
[----:B------:R-:W-:Y:S02]  /*0160*/  USHF.L.U32 UR7, UR4, 0x2, URZ ;  /* 0x0000000204077899 */ /* 0x000fe400080006ff */
[----:B------:R-:W-:Y:S02]  /*0170*/  UIMAD UR8, UR4, 0x5, URZ ;  /* 0x00000005040878a4 */ /* 0x000fe4000f8e02ff */
[----:B------:R-:W-:Y:S01]  /*0180*/  UIMAD UR9, UR4, 0x6, URZ ;  /* 0x00000006040978a4 */ /* 0x000fe2000f8e02ff */
[----:B------:R-:W-:Y:S01]  /*0190*/  MOV R23, UR6 ;  /* 0x0000000600177c02 */ /* 0x000fe20008000f00 */
[----:B------:R-:W-:Y:S01]  /*01a0*/  UIMAD UR4, UR4, 0x7, URZ ;  /* 0x00000007040478a4 */ /* 0x000fe2000f8e02ff */
[----:B------:R-:W-:Y:S02]  /*01b0*/  IMAD.U32 R25, RZ, RZ, UR7 ;  /* 0x00000007ff197e24 */ /* 0x000fe4000f8e00ff */
[----:B------:R-:W-:Y:S01]  /*01c0*/  IMAD.U32 R27, RZ, RZ, UR8 ;  /* 0x00000008ff1b7e24 */ /* 0x000fe2000f8e00ff */
[----:B------:R-:W-:-:S02]  /*01d0*/  MOV R29, UR9 ;  /* 0x00000009001d7c02 */ /* 0x000fc40008000f00 */
[----:B---3--:R-:W-:Y:S01]  /*01e0*/  IADD3 R7, PT, PT, R4, 0xffffffe, RZ ;  /* 0x0ffffffe04077810 */ /* 0x008fe20007ffe0ff */
[----:B------:R-:W-:Y:S01]  /*01f0*/  IMAD.U32 R8, RZ, RZ, UR4 ;  /* 0x00000004ff087e24 */ /* 0x000fe2000f8e00ff */
[----:B------:R-:W-:-:S04]  /*0200*/  LOP3.LUT R4, R0, 0x7ffffff8, RZ, 0xc0, !PT ;  /* 0x7ffffff800047812 */ /* 0x000fc800078ec0ff */
[----:B------:R-:W1:Y:S01]  /*0210*/  F2I.FTZ.U32.TRUNC.NTZ R7, R7 ;  /* 0x0000000700077305 */ /* 0x000e62000021f000 */
[----:B------:R-:W-:Y:S02]  /*0220*/  IMAD.MOV R10, RZ, RZ, -R4 ;  /* 0x000000ffff0a7224 */ /* 0x000fe400078e0a04 */
[----:B-1----:R-:W-:-:S04]  /*0230*/  IMAD.MOV R6, RZ, RZ, -R7 ;  /* 0x000000ffff067224 */ /* 0x002fc800078e0a07 */
[----:B------:R-:W-:Y:S02]  /*0240*/  IMAD R9, R6, R5, RZ ;  /* 0x0000000506097224 */ /* 0x000fe400078e02ff */
[----:B------:R-:W-:-:S04]  /*0250*/  IMAD.MOV.U32 R6, RZ, RZ, RZ ;  /* 0x000000ffff067224 */ /* 0x000fc800078e00ff */
[----:B------:R-:W-:-:S04]  /*0260*/  IMAD.HI.U32 R6, R7, R9, R6 ;  /* 0x0000000907067227 */ /* 0x000fc800078e0006 */
[----:B------:R-:W-:Y:S02]  /*0270*/  HFMA2 R9, -RZ, RZ, 0, 0 ;  /* 0x00000000ff097431 */ /* 0x000fe400000001ff */
[----:B--2---:R-:W-:-:S07]  /*0280*/  IMAD.U32 R7, RZ, RZ, UR5 ;  /* 0x00000005ff077e24 */ /* 0x004fce000f8e00ff */
.L_x_1:
[----:B-1----:R-:W1:Y:S01]  /*0290*/  LDC R0, c[0x0][0x394] ;  /* 0x0000e500ff007b82 */ /* 0x002e620000000800 */
[----:B------:R-:W-:-:S05]  /*02a0*/  IABS R13, R9 ;  /* 0x00000009000d7213 */ /* 0x000fca0000000000 */
[----:B------:R-:W-:Y:S02]  /*02b0*/  IMAD.HI.U32 R6, R6, R13, RZ ;  /* 0x0000000d06067227 */ /* 0x000fe400078e00ff */
[----:B------:R-:W2:Y:S02]  /*02c0*/  LDC.64 R14, c[0x0][0x380] ;  /* 0x0000e000ff0e7b82 */ /* 0x000ea40000000a00 */
[----:B------:R-:W-:Y:S01]  /*02d0*/  IMAD.MOV R12, RZ, RZ, -R6 ;  /* 0x000000ffff0c7224 */ /* 0x000fe200078e0a06 */
[-C--:B-1----:R-:W-:Y:S02]  /*02e0*/  IABS R22, R0.reuse ;  /* 0x0000000000167213 */ /* 0x082fe40000000000 */
[----:B------:R-:W-:-:S03]  /*02f0*/  LOP3.LUT R24, RZ, R0, RZ, 0x33, !PT ;  /* 0x00000000ff187212 */ /* 0x000fc600078e33ff */
[----:B------:R-:W-:-:S05]  /*0300*/  IMAD R12, R22, R12, R13 ;  /* 0x0000000c160c7224 */ /* 0x000fca00078e020d */
[----:B------:R-:W-:-:S13]  /*0310*/  ISETP.GT.U32.AND P2, PT, R5, R12, PT ;  /* 0x0000000c0500720c */ /* 0x000fda0003f44070 */
[----:B------:R-:W-:Y:S01]  /*0320*/  @!P2 IADD3 R12, PT, PT, R12, -R22, RZ ;  /* 0x800000160c0ca210 */ /* 0x000fe20007ffe0ff */
[----:B------:R-:W-:-:S03]  /*0330*/  @!P2 VIADD R6, R6, 0x1 ;  /* 0x000000010606a836 */ /* 0x000fc60000000000 */
[----:B------:R-:W-:Y:S02]  /*0340*/  ISETP.GE.U32.AND P1, PT, R12, R5, PT ;  /* 0x000000050c00720c */ /* 0x000fe40003f26070 */
[----:B------:R-:W-:Y:S01]  /*0350*/  LOP3.LUT R5, R9, R0, RZ, 0x3c, !PT ;  /* 0x0000000009057212 */ /* 0x000fe200078e3cff */
[----:B------:R-:W1:Y:S03]  /*0360*/  LDC.64 R12, c[0x0][0x388] ;  /* 0x0000e200ff0c7b82 */ /* 0x000e660000000a00 */
[----:B------:R-:W-:-:S07]  /*0370*/  ISETP.GE.AND P3, PT, R5, RZ, PT ;  /* 0x000000ff0500720c */ /* 0x000fce0003f66270 */
[----:B------:R-:W-:Y:S01]  /*0380*/  @P1 VIADD R6, R6, 0x1 ;  /* 0x0000000106061836 */ /* 0x000fe20000000000 */
[----:B------:R-:W-:-:S05]  /*0390*/  ISETP.NE.AND P1, PT, R0, RZ, PT ;  /* 0x000000ff0000720c */ /* 0x000fca0003f25270 */
[----:B------:R-:W-:-:S04]  /*03a0*/  @!P3 IADD3 R6, PT, PT, -R6, RZ, RZ ;  /* 0x000000ff0606b210 */ /* 0x000fc80007ffe1ff */
[----:B------:R-:W-:-:S05]  /*03b0*/  SEL R5, R24, R6, !P1 ;  /* 0x0000000618057207 */ /* 0x000fca0004800000 */
[----:B------:R-:W-:-:S04]  /*03c0*/  IMAD.IADD R5, R2, 0x1, R5 ;  /* 0x0000000102057824 */ /* 0x000fc800078e0205 */
[----:B-1----:R-:W-:-:S04]  /*03d0*/  IMAD.WIDE R18, R5, 0x4, R12 ;  /* 0x0000000405127825 */ /* 0x002fc800078e020c */
[----:B--2---:R-:W-:Y:S02]  /*03e0*/  IMAD.WIDE R20, R5, 0x4, R14 ;  /* 0x0000000405147825 */ /* 0x004fe400078e020e */
[----:B0-----:R0:W2:Y:S04]  /*03f0*/  LDG.E R19, desc[UR10][R18.64] ;  /* 0x0000000a12137981 */ /* 0x0010a8000c1e1900 */
[----:B------:R-:W2:Y:S01]  /*0400*/  LDG.E R26, desc[UR10][R20.64] ;  /* 0x0000000a141a7981 */ /* 0x000ea2000c1e1900 */
[----:B------:R-:W1:Y:S01]  /*0410*/  I2F.RP R28, R22 ;  /* 0x00000016001c7306 */ /* 0x000e620000209400 */
[----:B------:R-:W-:Y:S01]  /*0420*/  IMAD.MOV.U32 R16, RZ, RZ, RZ ;  /* 0x000000ffff107224 */ /* 0x000fe200078e00ff */
[----:B0-----:R-:W-:-:S06]  /*0430*/  IABS R18, R11 ;  /* 0x0000000b00127213 */ /* 0x001fcc0000000000 */
[----:B-1----:R-:W0:Y:S02]  /*0440*/  MUFU.RCP R28, R28 ;  /* 0x0000001c001c7308 */ /* 0x002e240000001000 */
[----:B0-----:R-:W-:-:S06]  /*0450*/  VIADD R17, R28, 0xffffffe ;  /* 0x0ffffffe1c117836 */ /* 0x001fcc0000000000 */
[----:B------:R-:W0:Y:S02]  /*0460*/  F2I.FTZ.U32.TRUNC.NTZ R17, R17 ;  /* 0x0000001100117305 */ /* 0x000e24000021f000 */
[----:B0-----:R-:W-:-:S05]  /*0470*/  IADD3 R5, PT, PT, RZ, -R17, RZ ;  /* 0x80000011ff057210 */ /* 0x001fca0007ffe0ff */
[----:B------:R-:W-:-:S04]  /*0480*/  IMAD R5, R5, R22, RZ ;  /* 0x0000001605057224 */ /* 0x000fc800078e02ff */
[----:B------:R-:W-:Y:S01]  /*0490*/  IMAD.HI.U32 R6, R17, R5, R16 ;  /* 0x0000000511067227 */ /* 0x000fe200078e0010 */
[----:B------:R-:W-:-:S03]  /*04a0*/  LOP3.LUT R17, R11, R0, RZ, 0x3c, !PT ;  /* 0x000000000b117212 */ /* 0x000fc600078e3cff */
[----:B------:R-:W-:Y:S01]  /*04b0*/  IMAD.MOV.U32 R5, RZ, RZ, R18 ;  /* 0x000000ffff057224 */ /* 0x000fe200078e0012 */
[----:B------:R-:W-:-:S03]  /*04c0*/  ISETP.GE.AND P4, PT, R17, RZ, PT ;  /* 0x000000ff1100720c */ /* 0x000fc60003f86270 */
[----:B------:R-:W-:-:S05]  /*04d0*/  IMAD.HI.U32 R16, R6, R5, RZ ;  /* 0x0000000506107227 */ /* 0x000fca00078e00ff */
[----:B------:R-:W-:-:S05]  /*04e0*/  IADD3 R18, PT, PT, -R16, RZ, RZ ;  /* 0x000000ff10127210 */ /* 0x000fca0007ffe1ff */
[----:B------:R-:W-:Y:S02]  /*04f0*/  IMAD R18, R22, R18, R5 ;  /* 0x0000001216127224 */ /* 0x000fe400078e0205 */
[----:B------:R-:W-:-:S05]  /*0500*/  IMAD.MOV.U32 R5, RZ, RZ, R22 ;  /* 0x000000ffff057224 */ /* 0x000fca00078e0016 */
[----:B------:R-:W-:-:S13]  /*0510*/  ISETP.GT.U32.AND P3, PT, R5, R18, PT ;  /* 0x000000120500720c */ /* 0x000fda0003f64070 */
[----:B------:R-:W-:Y:S01]  /*0520*/  @!P3 IMAD.IADD R18, R18, 0x1, -R22 ;  /* 0x000000011212b824 */ /* 0x000fe200078e0a16 */
[----:B------:R-:W-:-:S04]  /*0530*/  @!P3 IADD3 R16, PT, PT, R16, 0x1, RZ ;  /* 0x000000011010b810 */ /* 0x000fc80007ffe0ff */
[----:B------:R-:W-:-:S13]  /*0540*/  ISETP.GE.U32.AND P2, PT, R18, R5, PT ;  /* 0x000000051200720c */ /* 0x000fda0003f46070 */
[----:B------:R-:W-:-:S04]  /*0550*/  @P2 VIADD R16, R16, 0x1 ;  /* 0x0000000110102836 */ /* 0x000fc80000000000 */
[----:B------:R-:W-:-:S05]  /*0560*/  @!P4 IMAD.MOV R16, RZ, RZ, -R16 ;  /* 0x000000ffff10c224 */ /* 0x000fca00078e0a10 */
[----:B------:R-:W-:-:S04]  /*0570*/  SEL R17, R24, R16, !P1 ;  /* 0x0000001018117207 */ /* 0x000fc80004800000 */
[----:B------:R-:W-:-:S05]  /*0580*/  IADD3 R18, PT, PT, R2, R17, RZ ;  /* 0x0000001102127210 */ /* 0x000fca0007ffe0ff */
[----:B------:R-:W-:-:S04]  /*0590*/  IMAD.WIDE R16, R18, 0x4, R12 ;  /* 0x0000000412107825 */ /* 0x000fc800078e020c */
[----:B--2---:R-:W-:Y:S01]  /*05a0*/  FADD R26, R19, R26 ;  /* 0x0000001a131a7221 */ /* 0x004fe20000000000 */
[----:B------:R-:W-:-:S04]  /*05b0*/  IMAD.WIDE R18, R18, 0x4, R14 ;  /* 0x0000000412127825 */ /* 0x000fc800078e020e */
[----:B------:R0:W-:Y:S04]  /*05c0*/  STG.E desc[UR10][R20.64], R26 ;  /* 0x0000001a14007986 */ /* 0x0001e8000c10190a */
[----:B------:R1:W2:Y:S04]  /*05d0*/  LDG.E R17, desc[UR10][R16.64] ;  /* 0x0000000a10117981 */ /* 0x0002a8000c1e1900 */
[----:B0-----:R-:W2:Y:S01]  /*05e0*/  LDG.E R26, desc[UR10][R18.64] ;  /* 0x0000000a121a7981 */ /* 0x001ea2000c1e1900 */
[----:B------:R-:W-:Y:S02]  /*05f0*/  IABS R28, R7 ;  /* 0x00000007001c7213 */ /* 0x000fe40000000000 */
[----:B------:R-:W-:-:S03]  /*0600*/  LOP3.LUT R20, R7, R0, RZ, 0x3c, !PT ;  /* 0x0000000007147212 */ /* 0x000fc600078e3cff */
[----:B------:R-:W-:Y:S01]  /*0610*/  IMAD.MOV.U32 R21, RZ, RZ, R28 ;  /* 0x000000ffff157224 */ /* 0x000fe200078e001c */
[----:B------:R-:W-:-:S03]  /*0620*/  ISETP.GE.AND P4, PT, R20, RZ, PT ;  /* 0x000000ff1400720c */ /* 0x000fc60003f86270 */
[----:B------:R-:W-:-:S04]  /*0630*/  IMAD.HI.U32 R28, R6, R21, RZ ;  /* 0x00000015061c7227 */ /* 0x000fc800078e00ff */
[----:B-1----:R-:W-:-:S04]  /*0640*/  IMAD.MOV R16, RZ, RZ, -R28 ;  /* 0x000000ffff107224 */ /* 0x002fc800078e0a1c */
[----:B------:R-:W-:-:S05]  /*0650*/  IMAD R16, R22, R16, R21 ;  /* 0x0000001016107224 */ /* 0x000fca00078e0215 */
[----:B------:R-:W-:-:S13]  /*0660*/  ISETP.GT.U32.AND P3, PT, R5, R16, PT ;  /* 0x000000100500720c */ /* 0x000fda0003f64070 */
[----:B------:R-:W-:Y:S01]  /*0670*/  @!P3 IADD3 R16, PT, PT, R16, -R22, RZ ;  /* 0x800000161010b210 */ /* 0x000fe20007ffe0ff */
[----:B------:R-:W-:-:S03]  /*0680*/  @!P3 VIADD R28, R28, 0x1 ;  /* 0x000000011c1cb836 */ /* 0x000fc60000000000 */
[----:B------:R-:W-:-:S13]  /*0690*/  ISETP.GE.U32.AND P2, PT, R16, R5, PT ;  /* 0x000000051000720c */ /* 0x000fda0003f46070 */
[----:B------:R-:W-:-:S05]  /*06a0*/  @P2 VIADD R28, R28, 0x1 ;  /* 0x000000011c1c2836 */ /* 0x000fca0000000000 */
[----:B------:R-:W-:-:S04]  /*06b0*/  @!P4 IADD3 R28, PT, PT, -R28, RZ, RZ ;  /* 0x000000ff1c1cc210 */ /* 0x000fc80007ffe1ff */
[----:B------:R-:W-:-:S05]  /*06c0*/  SEL R21, R24, R28, !P1 ;  /* 0x0000001c18157207 */ /* 0x000fca0004800000 */
[----:B------:R-:W-:Y:S02]  /*06d0*/  IMAD.IADD R21, R2, 0x1, R21 ;  /* 0x0000000102157824 */ /* 0x000fe400078e0215 */
[----:B--2---:R-:W-:Y:S02]  /*06e0*/  FADD R26, R17, R26 ;  /* 0x0000001a111a7221 */ /* 0x004fe40000000000 */
[----:B------:R-:W-:-:S04]  /*06f0*/  IMAD.WIDE R16, R21, 0x4, R12 ;  /* 0x0000000415107825 */ /* 0x000fc800078e020c */
[----:B------:R-:W-:Y:S01]  /*0700*/  IMAD.WIDE R20, R21, 0x4, R14 ;  /* 0x0000000415147825 */ /* 0x000fe200078e020e */
[----:B------:R0:W-:Y:S04]  /*0710*/  STG.E desc[UR10][R18.64], R26 ;  /* 0x0000001a12007986 */ /* 0x0001e8000c10190a */
[----:B------:R1:W2:Y:S04]  /*0720*/  LDG.E R17, desc[UR10][R16.64] ;  /* 0x0000000a10117981 */ /* 0x0002a8000c1e1900 */
[----:B0-----:R-:W2:Y:S01]  /*0730*/  LDG.E R26, desc[UR10][R20.64] ;  /* 0x0000000a141a7981 */ /* 0x001ea2000c1e1900 */
[----:B------:R-:W-:-:S02]  /*0740*/  IABS R28, R23 ;  /* 0x00000017001c7213 */ /* 0x000fc40000000000 */
[----:B------:R-:W-:-:S03]  /*0750*/  LOP3.LUT R18, R23, R0, RZ, 0x3c, !PT ;  /* 0x0000000017127212 */ /* 0x000fc600078e3cff */
[----:B------:R-:W-:Y:S01]  /*0760*/  IMAD.MOV.U32 R19, RZ, RZ, R28 ;  /* 0x000000ffff137224 */ /* 0x000fe200078e001c */
[----:B------:R-:W-:-:S03]  /*0770*/  ISETP.GE.AND P4, PT, R18, RZ, PT ;  /* 0x000000ff1200720c */ /* 0x000fc60003f86270 */
[----:B------:R-:W-:-:S05]  /*0780*/  IMAD.HI.U32 R28, R6, R19, RZ ;  /* 0x00000013061c7227 */ /* 0x000fca00078e00ff */
[----:B-1----:R-:W-:-:S05]  /*0790*/  IADD3 R16, PT, PT, -R28, RZ, RZ ;  /* 0x000000ff1c107210 */ /* 0x002fca0007ffe1ff */
[----:B------:R-:W-:-:S05]  /*07a0*/  IMAD R16, R22, R16, R19 ;  /* 0x0000001016107224 */ /* 0x000fca00078e0213 */
[----:B------:R-:W-:-:S13]  /*07b0*/  ISETP.GT.U32.AND P3, PT, R5, R16, PT ;  /* 0x000000100500720c */ /* 0x000fda0003f64070 */
[----:B------:R-:W-:Y:S02]  /*07c0*/  @!P3 IMAD.IADD R16, R16, 0x1, -R22 ;  /* 0x000000011010b824 */ /* 0x000fe400078e0a16 */
[----:B------:R-:W-:-:S03]  /*07d0*/  @!P3 VIADD R28, R28, 0x1 ;  /* 0x000000011c1cb836 */ /* 0x000fc60000000000 */
[----:B------:R-:W-:-:S13]  /*07e0*/  ISETP.GE.U32.AND P2, PT, R16, R5, PT ;  /* 0x000000051000720c */ /* 0x000fda0003f46070 */
[----:B------:R-:W-:-:S05]  /*07f0*/  @P2 IADD3 R28, PT, PT, R28, 0x1, RZ ;  /* 0x000000011c1c2810 */ /* 0x000fca0007ffe0ff */
[----:B------:R-:W-:-:S05]  /*0800*/  @!P4 IMAD.MOV R28, RZ, RZ, -R28 ;  /* 0x000000ffff1cc224 */ /* 0x000fca00078e0a1c */
        /* <DEDUP_REMOVED lines=9> */
[----:B------:R-:W-:Y:S02]  /*08a0*/  LOP3.LUT R20, R25, R0, RZ, 0x3c, !PT ;  /* 0x0000000019147212 */ /* 0x000fe400078e3cff */
[----:B------:R-:W-:Y:S02]  /*08b0*/  MOV R21, R28 ;  /* 0x0000001c00157202 */ /* 0x000fe40000000f00 */
[----:B------:R-:W-:-:S03]  /*08c0*/  ISETP.GE.AND P4, PT, R20, RZ, PT ;  /* 0x000000ff1400720c */ /* 0x000fc60003f86270 */
[----:B------:R-:W-:-:S04]  /*08d0*/  IMAD.HI.U32 R28, R6, R21, RZ ;  /* 0x00000015061c7227 */ /* 0x000fc800078e00ff */
[----:B-1----:R-:W-:-:S04]  /*08e0*/  IMAD.MOV R16, RZ, RZ, -R28 ;  /* 0x000000ffff107224 */ /* 0x002fc800078e0a1c */
[----:B------:R-:W-:-:S05]  /*08f0*/  IMAD R16, R22, R16, R21 ;  /* 0x0000001016107224 */ /* 0x000fca00078e0215 */
[----:B------:R-:W-:-:S13]  /*0900*/  ISETP.GT.U32.AND P3, PT, R5, R16, PT ;  /* 0x000000100500720c */ /* 0x000fda0003f64070 */
[----:B------:R-:W-:Y:S01]  /*0910*/  @!P3 IMAD.IADD R16, R16, 0x1, -R22 ;  /* 0x000000011010b824 */ /* 0x000fe200078e0a16 */
[----:B------:R-:W-:-:S04]  /*0920*/  @!P3 IADD3 R28, PT, PT, R28, 0x1, RZ ;  /* 0x000000011c1cb810 */ /* 0x000fc80007ffe0ff */
[----:B------:R-:W-:-:S13]  /*0930*/  ISETP.GE.U32.AND P2, PT, R16, R5, PT ;  /* 0x000000051000720c */ /* 0x000fda0003f46070 */
[----:B------:R-:W-:-:S04]  /*0940*/  @P2 VIADD R28, R28, 0x1 ;  /* 0x000000011c1c2836 */ /* 0x000fc80000000000 */
[----:B------:R-:W-:-:S05]  /*0950*/  @!P4 IMAD.MOV R28, RZ, RZ, -R28 ;  /* 0x000000ffff1cc224 */ /* 0x000fca00078e0a1c */
[----:B------:R-:W-:-:S04]  /*0960*/  SEL R21, R24, R28, !P1 ;  /* 0x0000001c18157207 */ /* 0x000fc80004800000 */
[----:B------:R-:W-:Y:S01]  /*0970*/  IADD3 R21, PT, PT, R2, R21, RZ ;  /* 0x0000001502157210 */ /* 0x000fe20007ffe0ff */
[----:B--2---:R-:W-:-:S04]  /*0980*/  FADD R26, R17, R26 ;  /* 0x0000001a111a7221 */ /* 0x004fc80000000000 */
        /* <DEDUP_REMOVED lines=19> */
[----:B------:R-:W-:-:S04]  /*0ac0*/  IMAD.IADD R16, R2, 0x1, R19 ;  /* 0x0000000102107824 */ /* 0x000fc800078e0213 */
        /* <DEDUP_REMOVED lines=30> */
[----:B------:R-:W-:Y:S02]  /*0cb0*/  ISETP.GE.AND P4, PT, R16, RZ, PT ;  /* 0x000000ff1000720c */ /* 0x000fe40003f86270 */
[----:B------:R-:W0:Y:S01]  /*0cc0*/  LDC R16, c[0x0][0x390] ;  /* 0x0000e400ff107b82 */ /* 0x000e220000000800 */
[----:B------:R-:W-:-:S04]  /*0cd0*/  IMAD.HI.U32 R28, R6, R17, RZ ;  /* 0x00000011061c7227 */ /* 0x000fc800078e00ff */
[----:B-1----:R-:W-:-:S04]  /*0ce0*/  IMAD.MOV R18, RZ, RZ, -R28 ;  /* 0x000000ffff127224 */ /* 0x002fc800078e0a1c */
[----:B------:R-:W-:-:S05]  /*0cf0*/  IMAD R18, R22, R18, R17 ;  /* 0x0000001216127224 */ /* 0x000fca00078e0211 */
[----:B------:R-:W-:-:S13]  /*0d00*/  ISETP.GT.U32.AND P3, PT, R5, R18, PT ;  /* 0x000000120500720c */ /* 0x000fda0003f64070 */
[----:B------:R-:W-:Y:S01]  /*0d10*/  @!P3 IADD3 R18, PT, PT, R18, -R22, RZ ;  /* 0x800000161212b210 */ /* 0x000fe20007ffe0ff */
[----:B------:R-:W-:-:S03]  /*0d20*/  @!P3 VIADD R28, R28, 0x1 ;  /* 0x000000011c1cb836 */ /* 0x000fc60000000000 */
[----:B------:R-:W-:-:S13]  /*0d30*/  ISETP.GE.U32.AND P2, PT, R18, R5, PT ;  /* 0x000000051200720c */ /* 0x000fda0003f46070 */
[----:B------:R-:W-:-:S05]  /*0d40*/  @P2 IADD3 R28, PT, PT, R28, 0x1, RZ ;  /* 0x000000011c1c2810 */ /* 0x000fca0007ffe0ff */
[----:B------:R-:W-:-:S05]  /*0d50*/  @!P4 IMAD.MOV R28, RZ, RZ, -R28 ;  /* 0x000000ffff1cc224 */ /* 0x000fca00078e0a1c */
[----:B------:R-:W-:-:S04]  /*0d60*/  SEL R17, R24, R28, !P1 ;  /* 0x0000001c18117207 */ /* 0x000fc80004800000 */
[----:B------:R-:W-:-:S05]  /*0d70*/  IADD3 R17, PT, PT, R2, R17, RZ ;  /* 0x0000001102117210 */ /* 0x000fca0007ffe0ff */
[----:B------:R-:W-:-:S04]  /*0d80*/  IMAD.WIDE R12, R17, 0x4, R12 ;  /* 0x00000004110c7825 */ /* 0x000fc800078e020c */
[----:B------:R-:W-:-:S04]  /*0d90*/  IMAD.WIDE R14, R17, 0x4, R14 ;  /* 0x00000004110e7825 */ /* 0x000fc800078e020e */
[----:B--2---:R-:W-:-:S05]  /*0da0*/  FADD R19, R19, R26 ;  /* 0x0000001a13137221 */ /* 0x004fca0000000000 */
[----:B------:R1:W-:Y:S04]  /*0db0*/  STG.E desc[UR10][R20.64], R19 ;  /* 0x0000001314007986 */ /* 0x0003e8000c10190a */
[----:B------:R-:W2:Y:S04]  /*0dc0*/  LDG.E R12, desc[UR10][R12.64] ;  /* 0x0000000a0c0c7981 */ /* 0x000ea8000c1e1900 */
[----:B------:R-:W2:Y:S01]  /*0dd0*/  LDG.E R17, desc[UR10][R14.64] ;  /* 0x0000000a0e117981 */ /* 0x000ea2000c1e1900 */
[----:B------:R-:W-:Y:S01]  /*0de0*/  VIADD R10, R10, 0x8 ;  /* 0x000000080a0a7836 */ /* 0x000fe20000000000 */
[C---:B0-----:R-:W-:Y:S01]  /*0df0*/  LEA R11, R16.reuse, R11, 0x3 ;  /* 0x0000000b100b7211 */ /* 0x041fe200078e18ff */
[C---:B------:R-:W-:Y:S01]  /*0e00*/  IMAD R7, R16.reuse, 0x8, R7 ;  /* 0x0000000810077824 */ /* 0x040fe200078e0207 */
[C---:B------:R-:W-:Y:S01]  /*0e10*/  LEA R23, R16.reuse, R23, 0x3 ;  /* 0x0000001710177211 */ /* 0x040fe200078e18ff */
[----:B------:R-:W-:Y:S01]  /*0e20*/  IMAD R25, R16, 0x8, R25 ;  /* 0x0000000810197824 */ /* 0x000fe200078e0219 */
[----:B------:R-:W-:Y:S01]  /*0e30*/  ISETP.NE.AND P1, PT, R10, RZ, PT ;  /* 0x000000ff0a00720c */ /* 0x000fe20003f25270 */
[C---:B------:R-:W-:Y:S01]  /*0e40*/  IMAD R29, R16.reuse, 0x8, R29 ;  /* 0x00000008101d7824 */ /* 0x040fe200078e021d */
[C---:B------:R-:W-:Y:S01]  /*0e50*/  LEA R27, R16.reuse, R27, 0x3 ;  /* 0x0000001b101b7211 */ /* 0x040fe200078e18ff */
[C---:B------:R-:W-:Y:S01]  /*0e60*/  IMAD R9, R16.reuse, 0x8, R9 ;  /* 0x0000000810097824 */ /* 0x040fe200078e0209 */
[----:B------:R-:W-:Y:S01]  /*0e70*/  LEA R8, R16, R8, 0x3 ;  /* 0x0000000810087211 */ /* 0x000fe200078e18ff */
[----:B--2---:R-:W-:-:S05]  /*0e80*/  FADD R17, R12, R17 ;  /* 0x000000110c117221 */ /* 0x004fca0000000000 */
[----:B------:R1:W-:Y:S03]  /*0e90*/  STG.E desc[UR10][R14.64], R17 ;  /* 0x000000110e007986 */ /* 0x0003e6000c10190a */
[----:B------:R-:W-:Y:S05]  /*0ea0*/  @P1 BRA `(.L_x_1) ;  /* 0xfffffff000f81947 */ /* 0x000fea000383ffff */
.L_x_0:
[----:B0-----:R-:W-:Y:S05]  /*0eb0*/  @!P0 EXIT ;  /* 0x000000000000894d */ /* 0x001fea0003800000 */
[----:B------:R-:W-:Y:S02]  /*0ec0*/  ISETP.GE.U32.AND P1, PT, R3, 0x4, PT ;  /* 0x000000040300780c */ /* 0x000fe40003f26070 */
[----:B------:R-:W-:-:S04]  /*0ed0*/  LOP3.LUT R18, R0, 0x3, RZ, 0xc0, !PT ;  /* 0x0000000300127812 */ /* 0x000fc800078ec0ff */
[----:B------:R-:W-:-:S07]  /*0ee0*/  ISETP.NE.AND P0, PT, R18, RZ, PT ;  /* 0x000000ff1200720c */ /* 0x000fce0003f05270 */
[----:B------:R-:W-:Y:S06]  /*0ef0*/  @!P1 BRA `(.L_x_2) ;  /* 0x00000004008c9947 */ /* 0x000fec0003800000 */
[-C--:B------:R-:W-:Y:S01]  /*0f00*/  IABS R3, R0.reuse ;  /* 0x0000000000037213 */ /* 0x080fe20000000000 */
[----:B------:R-:W0:Y:S01]  /*0f10*/  LDCU UR4, c[0x0][0x390] ;  /* 0x00007200ff0477ac */ /* 0x000e220008000800 */
[----:B------:R-:W2:Y:S01]  /*0f20*/  LDC.64 R10, c[0x0][0x388] ;  /* 0x0000e200ff0a7b82 */ /* 0x000ea20000000a00 */
[----:B-1----:R-:W-:Y:S01]  /*0f30*/  LOP3.LUT R14, RZ, R0, RZ, 0x33, !PT ;  /* 0x00000000ff0e7212 */ /* 0x002fe200078e33ff */
[----:B------:R-:W1:Y:S08]  /*0f40*/  I2F.RP R8, R3 ;  /* 0x0000000300087306 */ /* 0x000e700000209400 */
[----:B-1----:R-:W1:Y:S01]  /*0f50*/  MUFU.RCP R8, R8 ;  /* 0x0000000800087308 */ /* 0x002e620000001000 */
[----:B0-----:R-:W-:Y:S01]  /*0f60*/  IMAD R15, R4, UR4, RZ ;  /* 0x00000004040f7c24 */ /* 0x001fe2000f8e02ff */
[----:B-1----:R-:W-:-:S04]  /*0f70*/  IADD3 R7, PT, PT, R8, 0xffffffe, RZ ;  /* 0x0ffffffe08077810 */ /* 0x002fc80007ffe0ff */
[----:B------:R-:W-:Y:S02]  /*0f80*/  IABS R8, R15 ;  /* 0x0000000f00087213 */ /* 0x000fe40000000000 */
[----:B------:R-:W0:Y:S02]  /*0f90*/  F2I.FTZ.U32.TRUNC.NTZ R7, R7 ;  /* 0x0000000700077305 */ /* 0x000e24000021f000 */
[----:B0-----:R-:W-:-:S04]  /*0fa0*/  IMAD.MOV R6, RZ, RZ, -R7 ;  /* 0x000000ffff067224 */ /* 0x001fc800078e0a07 */
[----:B------:R-:W-:Y:S01]  /*0fb0*/  IMAD R5, R6, R3, RZ ;  /* 0x0000000306057224 */ /* 0x000fe200078e02ff */
[----:B------:R-:W-:-:S05]  /*0fc0*/  MOV R6, RZ ;  /* 0x000000ff00067202 */ /* 0x000fca0000000f00 */
[----:B------:R-:W-:-:S06]  /*0fd0*/  IMAD.HI.U32 R5, R7, R5, R6 ;  /* 0x0000000507057227 */ /* 0x000fcc00078e0006 */
[----:B------:R-:W-:-:S04]  /*0fe0*/  IMAD.HI.U32 R6, R5, R8, RZ ;  /* 0x0000000805067227 */ /* 0x000fc800078e00ff */
[----:B------:R-:W-:-:S04]  /*0ff0*/  IMAD.MOV R7, RZ, RZ, -R6 ;  /* 0x000000ffff077224 */ /* 0x000fc800078e0a06 */
[----:B------:R-:W-:Y:S01]  /*1000*/  IMAD R8, R3, R7, R8 ;  /* 0x0000000703087224 */ /* 0x000fe200078e0208 */
[----:B------:R-:W-:-:S04]  /*1010*/  LOP3.LUT R7, R15, R0, RZ, 0x3c, !PT ;  /* 0x000000000f077212 */ /* 0x000fc800078e3cff */
[----:B------:R-:W-:Y:S02]  /*1020*/  ISETP.GT.U32.AND P2, PT, R3, R8, PT ;  /* 0x000000080300720c */ /* 0x000fe40003f44070 */
[----:B------:R-:W-:-:S11]  /*1030*/  ISETP.GE.AND P3, PT, R7, RZ, PT ;  /* 0x000000ff0700720c */ /* 0x000fd60003f66270 */
[----:B------:R-:W-:Y:S01]  /*1040*/  @!P2 IADD3 R8, PT, PT, R8, -R3, RZ ;  /* 0x800000030808a210 */ /* 0x000fe20007ffe0ff */
[----:B------:R-:W-:-:S03]  /*1050*/  @!P2 VIADD R6, R6, 0x1 ;  /* 0x000000010606a836 */ /* 0x000fc60000000000 */
[----:B------:R-:W-:Y:S02]  /*1060*/  ISETP.GE.U32.AND P1, PT, R8, R3, PT ;  /* 0x000000030800720c */ /* 0x000fe40003f26070 */
[----:B------:R-:W0:Y:S11]  /*1070*/  LDC.64 R8, c[0x0][0x380] ;  /* 0x0000e000ff087b82 */ /* 0x000e360000000a00 */
[----:B------:R-:W-:-:S02]  /*1080*/  @P1 IADD3 R6, PT, PT, R6, 0x1, RZ ;  /* 0x0000000106061810 */ /* 0x000fc40007ffe0ff */
[----:B------:R-:W-:-:S03]  /*1090*/  ISETP.NE.AND P1, PT, R0, RZ, PT ;  /* 0x000000ff0000720c */ /* 0x000fc60003f25270 */
[----:B------:R-:W-:-:S05]  /*10a0*/  @!P3 IMAD.MOV R6, RZ, RZ, -R6 ;  /* 0x000000ffff06b224 */ /* 0x000fca00078e0a06 */
[----:B------:R-:W-:-:S04]  /*10b0*/  SEL R7, R14, R6, !P1 ;  /* 0x000000060e077207 */ /* 0x000fc80004800000 */
[----:B------:R-:W-:-:S05]  /*10c0*/  IADD3 R13, PT, PT, R2, R7, RZ ;  /* 0x00000007020d7210 */ /* 0x000fca0007ffe0ff */
[----:B--2---:R-:W-:-:S04]  /*10d0*/  IMAD.WIDE R6, R13, 0x4, R10 ;  /* 0x000000040d067825 */ /* 0x004fc800078e020a */
[----:B0-----:R-:W-:Y:S02]  /*10e0*/  IMAD.WIDE R12, R13, 0x4, R8 ;  /* 0x000000040d0c7825 */ /* 0x001fe400078e0208 */
[----:B------:R0:W2:Y:S04]  /*10f0*/  LDG.E R6, desc[UR10][R6.64] ;  /* 0x0000000a06067981 */ /* 0x0000a8000c1e1900 */
[----:B------:R-:W2:Y:S01]  /*1100*/  LDG.E R17, desc[UR10][R12.64] ;  /* 0x0000000a0c117981 */ /* 0x000ea2000c1e1900 */
[----:B------:R-:W-:-:S05]  /*1110*/  VIADD R15, R15, UR4 ;  /* 0x000000040f0f7c36 */ /* 0x000fca0008000000 */
[----:B------:R-:W-:Y:S02]  /*1120*/  IABS R20, R15 ;  /* 0x0000000f00147213 */ /* 0x000fe40000000000 */
[----:B0-----:R-:W-:-:S03]  /*1130*/  LOP3.LUT R7, R15, R0, RZ, 0x3c, !PT ;  /* 0x000000000f077212 */ /* 0x001fc600078e3cff */
[----:B------:R-:W-:Y:S01]  /*1140*/  IMAD.HI.U32 R16, R5, R20, RZ ;  /* 0x0000001405107227 */ /* 0x000fe200078e00ff */
[----:B------:R-:W-:-:S04]  /*1150*/  ISETP.GE.AND P4, PT, R7, RZ, PT ;  /* 0x000000ff0700720c */ /* 0x000fc80003f86270 */
[----:B------:R-:W-:-:S05]  /*1160*/  IADD3 R19, PT, PT, -R16, RZ, RZ ;  /* 0x000000ff10137210 */ /* 0x000fca0007ffe1ff */
[----:B------:R-:W-:-:S05]  /*1170*/  IMAD R20, R3, R19, R20 ;  /* 0x0000001303147224 */ /* 0x000fca00078e0214 */
[----:B------:R-:W-:-:S13]  /*1180*/  ISETP.GT.U32.AND P3, PT, R3, R20, PT ;  /* 0x000000140300720c */ /* 0x000fda0003f64070 */
[----:B------:R-:W-:Y:S01]  /*1190*/  @!P3 IMAD.IADD R20, R20, 0x1, -R3 ;  /* 0x000000011414b824 */ /* 0x000fe200078e0a03 */
[----:B------:R-:W-:-:S04]  /*11a0*/  @!P3 IADD3 R16, PT, PT, R16, 0x1, RZ ;  /* 0x000000011010b810 */ /* 0x000fc80007ffe0ff */
        /* <DEDUP_REMOVED lines=9> */
[----:B------:R-:W2:Y:S04]  /*1240*/  LDG.E R16, desc[UR10][R16.64] ;  /* 0x0000000a10107981 */ /* 0x000ea8000c1e1900 */
[----:B------:R-:W2:Y:S01]  /*1250*/  LDG.E R21, desc[UR10][R6.64] ;  /* 0x0000000a06157981 */ /* 0x000ea2000c1e1900 */
[----:B------:R-:W-:-:S04]  /*1260*/  IADD3 R15, PT, PT, R15, UR4, RZ ;  /* 0x000000040f0f7c10 */ /* 0x000fc8000fffe0ff */
[----:B------:R-:W-:Y:S02]  /*1270*/  IABS R22, R15 ;  /* 0x0000000f00167213 */ /* 0x000fe40000000000 */
[----:B0-----:R-:W-:-:S03]  /*1280*/  LOP3.LUT R12, R15, R0, RZ, 0x3c, !PT ;  /* 0x000000000f0c7212 */ /* 0x001fc600078e3cff */
[----:B------:R-:W-:Y:S01]  /*1290*/  IMAD.HI.U32 R20, R5, R22, RZ ;  /* 0x0000001605147227 */ /* 0x000fe200078e00ff */
[----:B------:R-:W-:-:S03]  /*12a0*/  ISETP.GE.AND P4, PT, R12, RZ, PT ;  /* 0x000000ff0c00720c */ /* 0x000fc60003f86270 */
[----:B------:R-:W-:-:S04]  /*12b0*/  IMAD.MOV R23, RZ, RZ, -R20 ;  /* 0x000000ffff177224 */ /* 0x000fc800078e0a14 */
        /* <DEDUP_REMOVED lines=8> */
[----:B------:R-:W-:Y:S01]  /*1340*/  IADD3 R13, PT, PT, R2, R13, RZ ;  /* 0x0000000d020d7210 */ /* 0x000fe20007ffe0ff */
[----:B--2---:R-:W-:-:S04]  /*1350*/  FADD R21, R16, R21 ;  /* 0x0000001510157221 */ /* 0x004fc80000000000 */
[----:B------:R-:W-:-:S04]  /*1360*/  IMAD.WIDE R16, R13, 0x4, R10 ;  /* 0x000000040d107825 */ /* 0x000fc800078e020a */
[----:B------:R-:W-:Y:S01]  /*1370*/  IMAD.WIDE R12, R13, 0x4, R8 ;  /* 0x000000040d0c7825 */ /* 0x000fe200078e0208 */
[----:B------:R0:W-:Y:S04]  /*1380*/  STG.E desc[UR10][R6.64], R21 ;  /* 0x0000001506007986 */ /* 0x0001e8000c10190a */
[----:B------:R-:W2:Y:S04]  /*1390*/  LDG.E R16, desc[UR10][R16.64] ;  /* 0x0000000a10107981 */ /* 0x000ea8000c1e1900 */
[----:B------:R-:W2:Y:S01]  /*13a0*/  LDG.E R19, desc[UR10][R12.64] ;  /* 0x0000000a0c137981 */ /* 0x000ea2000c1e1900 */
[----:B------:R-:W-:-:S05]  /*13b0*/  VIADD R15, R15, UR4 ;  /* 0x000000040f0f7c36 */ /* 0x000fca0008000000 */
[----:B------:R-:W-:Y:S02]  /*13c0*/  IABS R20, R15 ;  /* 0x0000000f00147213 */ /* 0x000fe40000000000 */
[----:B------:R-:W-:-:S03]  /*13d0*/  LOP3.LUT R15, R15, R0, RZ, 0x3c, !PT ;  /* 0x000000000f0f7212 */ /* 0x000fc600078e3cff */
        /* <DEDUP_REMOVED lines=11> */
[----:B------:R-:W-:-:S04]  /*1490*/  IMAD.IADD R5, R2, 0x1, R5 ;  /* 0x0000000102057824 */ /* 0x000fc800078e0205 */
[----:B------:R-:W-:-:S04]  /*14a0*/  IMAD.WIDE R10, R5, 0x4, R10 ;  /* 0x00000004050a7825 */ /* 0x000fc800078e020a */
[----:B------:R-:W-:-:S04]  /*14b0*/  IMAD.WIDE R8, R5, 0x4, R8 ;  /* 0x0000000405087825 */ /* 0x000fc800078e0208 */
[----:B--2---:R-:W-:-:S05]  /*14c0*/  FADD R19, R16, R19 ;  /* 0x0000001310137221 */ /* 0x004fca0000000000 */
[----:B------:R0:W-:Y:S04]  /*14d0*/  STG.E desc[UR10][R12.64], R19 ;  /* 0x000000130c007986 */ /* 0x0001e8000c10190a */
[----:B------:R-:W2:Y:S04]  /*14e0*/  LDG.E R10, desc[UR10][R10.64] ;  /* 0x0000000a0a0a7981 */ /* 0x000ea8000c1e1900 */
[----:B------:R-:W2:Y:S01]  /*14f0*/  LDG.E R3, desc[UR10][R8.64] ;  /* 0x0000000a08037981 */ /* 0x000ea2000c1e1900 */
[----:B------:R-:W-:Y:S01]  /*1500*/  IADD3 R4, PT, PT, R4, 0x4, RZ ;  /* 0x0000000404047810 */ /* 0x000fe20007ffe0ff */
[----:B--2---:R-:W-:-:S05]  /*1510*/  FADD R3, R10, R3 ;  /* 0x000000030a037221 */ /* 0x004fca0000000000 */
[----:B------:R0:W-:Y:S02]  /*1520*/  STG.E desc[UR10][R8.64], R3 ;  /* 0x0000000308007986 */ /* 0x0001e4000c10190a */
.L_x_2:
[----:B------:R-:W-:Y:S05]  /*1530*/  @!P0 EXIT ;  /* 0x000000000000894d */ /* 0x000fea0003800000 */
[----:B------:R-:W-:-:S13]  /*1540*/  ISETP.NE.AND P0, PT, R18, 0x1, PT ;  /* 0x000000011200780c */ /* 0x000fda0003f05270 */
[----:B------:R-:W-:Y:S05]  /*1550*/  @!P0 BRA `(.L_x_3) ;  /* 0x0000000000e88947 */ /* 0x000fea0003800000 */
[-C--:B0-----:R-:W-:Y:S01]  /*1560*/  IABS R3, R0.reuse ;  /* 0x0000000000037213 */ /* 0x081fe20000000000 */
[----:B------:R-:W0:Y:S01]  /*1570*/  LDCU UR4, c[0x0][0x390] ;  /* 0x00007200ff0477ac */ /* 0x000e220008000800 */
[----:B------:R-:W-:Y:S02]  /*1580*/  ISETP.NE.AND P3, PT, R0, RZ, PT ;  /* 0x000000ff0000720c */ /* 0x000fe40003f65270 */
[----:B------:R-:W2:Y:S01]  /*1590*/  I2F.RP R8, R3 ;  /* 0x0000000300087306 */ /* 0x000ea20000209400 */
[----:B-1----:R-:W-:-:S07]  /*15a0*/  LOP3.LUT R19, RZ, R0, RZ, 0x33, !PT ;  /* 0x00000000ff137212 */ /* 0x002fce00078e33ff */
[----:B--2---:R-:W1:Y:S01]  /*15b0*/  MUFU.RCP R8, R8 ;  /* 0x0000000800087308 */ /* 0x004e620000001000 */
[----:B0-----:R-:W-:-:S05]  /*15c0*/  IMAD R5, R4, UR4, RZ ;  /* 0x0000000404057c24 */ /* 0x001fca000f8e02ff */
[----:B------:R-:W-:Y:S01]  /*15d0*/  IABS R10, R5 ;  /* 0x00000005000a7213 */ /* 0x000fe20000000000 */
[----:B-1----:R-:W-:-:S06]  /*15e0*/  VIADD R7, R8, 0xffffffe ;  /* 0x0ffffffe08077836 */ /* 0x002fcc0000000000 */
[----:B------:R-:W0:Y:S02]  /*15f0*/  F2I.FTZ.U32.TRUNC.NTZ R7, R7 ;  /* 0x0000000700077305 */ /* 0x000e24000021f000 */
[----:B0-----:R-:W-:-:S05]  /*1600*/  IADD3 R6, PT, PT, RZ, -R7, RZ ;  /* 0x80000007ff067210 */ /* 0x001fca0007ffe0ff */
[----:B------:R-:W-:Y:S02]  /*1610*/  IMAD R9, R6, R3, RZ ;  /* 0x0000000306097224 */ /* 0x000fe400078e02ff */
[----:B------:R-:W-:-:S04]  /*1620*/  IMAD.MOV.U32 R6, RZ, RZ, RZ ;  /* 0x000000ffff067224 */ /* 0x000fc800078e00ff */
[----:B------:R-:W-:Y:S01]  /*1630*/  IMAD.HI.U32 R17, R7, R9, R6 ;  /* 0x0000000907117227 */ /* 0x000fe200078e0006 */
[----:B------:R-:W-:Y:S01]  /*1640*/  MOV R6, R10 ;  /* 0x0000000a00067202 */ /* 0x000fe20000000f00 */
[----:B------:R-:W0:Y:S04]  /*1650*/  LDC.64 R8, c[0x0][0x388] ;  /* 0x0000e200ff087b82 */ /* 0x000e280000000a00 */
[----:B------:R-:W-:-:S04]  /*1660*/  IMAD.HI.U32 R10, R17, R6, RZ ;  /* 0x00000006110a7227 */ /* 0x000fc800078e00ff */
[----:B------:R-:W-:-:S04]  /*1670*/  IMAD.MOV R7, RZ, RZ, -R10 ;  /* 0x000000ffff077224 */ /* 0x000fc800078e0a0a */
[----:B------:R-:W-:-:S05]  /*1680*/  IMAD R6, R3, R7, R6 ;  /* 0x0000000703067224 */ /* 0x000fca00078e0206 */
[----:B------:R-:W-:-:S13]  /*1690*/  ISETP.GT.U32.AND P1, PT, R3, R6, PT ;  /* 0x000000060300720c */ /* 0x000fda0003f24070 */
[----:B------:R-:W-:Y:S01]  /*16a0*/  @!P1 IADD3 R6, PT, PT, R6, -R3, RZ ;  /* 0x8000000306069210 */ /* 0x000fe20007ffe0ff */
[----:B------:R-:W-:-:S03]  /*16b0*/  @!P1 VIADD R10, R10, 0x1 ;  /* 0x000000010a0a9836 */ /* 0x000fc60000000000 */
[----:B------:R-:W-:Y:S02]  /*16c0*/  ISETP.GE.U32.AND P0, PT, R6, R3, PT ;  /* 0x000000030600720c */ /* 0x000fe40003f06070 */
[----:B------:R-:W-:-:S04]  /*16d0*/  LOP3.LUT R6, R5, R0, RZ, 0x3c, !PT ;  /* 0x0000000005067212 */ /* 0x000fc800078e3cff */
[----:B------:R-:W-:Y:S02]  /*16e0*/  ISETP.GE.AND P2, PT, R6, RZ, PT ;  /* 0x000000ff0600720c */ /* 0x000fe40003f46270 */
[----:B------:R-:W1:Y:S05]  /*16f0*/  LDC.64 R6, c[0x0][0x380] ;  /* 0x0000e000ff067b82 */ /* 0x000e6a0000000a00 */
[----:B------:R-:W-:-:S06]  /*1700*/  @P0 IADD3 R10, PT, PT, R10, 0x1, RZ ;  /* 0x000000010a0a0810 */ /* 0x000fcc0007ffe0ff */
[----:B------:R-:W-:-:S05]  /*1710*/  @!P2 IMAD.MOV R10, RZ, RZ, -R10 ;  /* 0x000000ffff0aa224 */ /* 0x000fca00078e0a0a */
[----:B------:R-:W-:-:S04]  /*1720*/  SEL R11, R19, R10, !P3 ;  /* 0x0000000a130b7207 */ /* 0x000fc80005800000 */
[----:B------:R-:W-:-:S05]  /*1730*/  IADD3 R11, PT, PT, R2, R11, RZ ;  /* 0x0000000b020b7210 */ /* 0x000fca0007ffe0ff */
[----:B0-----:R-:W-:-:S04]  /*1740*/  IMAD.WIDE R12, R11, 0x4, R8 ;  /* 0x000000040b0c7825 */ /* 0x001fc800078e0208 */
[----:B-1----:R-:W-:Y:S02]  /*1750*/  IMAD.WIDE R10, R11, 0x4, R6 ;  /* 0x000000040b0a7825 */ /* 0x002fe400078e0206 */
        /* <DEDUP_REMOVED lines=21> */
[----:B------:R-:W3:Y:S04]  /*18b0*/  LDG.E R8, desc[UR10][R8.64] ;  /* 0x0000000a08087981 */ /* 0x000ee8000c1e1900 */
[----:B------:R-:W3:Y:S01]  /*18c0*/  LDG.E R3, desc[UR10][R6.64] ;  /* 0x0000000a06037981 */ /* 0x000ee2000c1e1900 */
[----:B------:R-:W-:Y:S01]  /*18d0*/  IADD3 R4, PT, PT, R4, 0x2, RZ ;  /* 0x0000000204047810 */ /* 0x000fe20007ffe0ff */
[----:B---3--:R-:W-:-:S05]  /*18e0*/  FADD R3, R8, R3 ;  /* 0x0000000308037221 */ /* 0x008fca0000000000 */
[----:B------:R2:W-:Y:S02]  /*18f0*/  STG.E desc[UR10][R6.64], R3 ;  /* 0x0000000306007986 */ /* 0x0005e4000c10190a */
.L_x_3:
[----:B0-2---:R-:W-:-:S04]  /*1900*/  LOP3.LUT R3, R0, 0x1, RZ, 0xc0, !PT ;  /* 0x0000000100037812 */ /* 0x005fc800078ec0ff */
[----:B------:R-:W-:-:S13]  /*1910*/  ISETP.NE.U32.AND P0, PT, R3, 0x1, PT ;  /* 0x000000010300780c */ /* 0x000fda0003f05070 */
[----:B------:R-:W-:Y:S05]  /*1920*/  @P0 EXIT ;  /* 0x000000000000094d */ /* 0x000fea0003800000 */
[----:B------:R-:W-:Y:S01]  /*1930*/  IABS R7, R0 ;  /* 0x0000000000077213 */ /* 0x000fe20000000000 */
[----:B------:R-:W0:Y:S03]  /*1940*/  LDCU UR4, c[0x0][0x390] ;  /* 0x00007200ff0477ac */ /* 0x000e260008000800 */
[----:B------:R-:W2:Y:S08]  /*1950*/  I2F.RP R6, R7 ;  /* 0x0000000700067306 */ /* 0x000eb00000209400 */
[----:B--2---:R-:W2:Y:S01]  /*1960*/  MUFU.RCP R6, R6 ;  /* 0x0000000600067308 */ /* 0x004ea20000001000 */
[----:B0-----:R-:W-:-:S02]  /*1970*/  IMAD R3, R4, UR4, RZ ;  /* 0x0000000404037c24 */ /* 0x001fc4000f8e02ff */
[----:B------:R-:W-:Y:S02]  /*1980*/  IMAD.MOV.U32 R4, RZ, RZ, RZ ;  /* 0x000000ffff047224 */ /* 0x000fe400078e00ff */
[----:B--2---:R-:W-:-:S06]  /*1990*/  VIADD R5, R6, 0xffffffe ;  /* 0x0ffffffe06057836 */ /* 0x004fcc0000000000 */
[----:B------:R-:W0:Y:S02]  /*19a0*/  F2I.FTZ.U32.TRUNC.NTZ R5, R5 ;  /* 0x0000000500057305 */ /* 0x000e24000021f000 */
[----:B0-----:R-:W-:-:S05]  /*19b0*/  IADD3 R8, PT, PT, RZ, -R5, RZ ;  /* 0x80000005ff087210 */ /* 0x001fca0007ffe0ff */
[----:B------:R-:W-:Y:S01]  /*19c0*/  IMAD R9, R8, R7, RZ ;  /* 0x0000000708097224 */ /* 0x000fe200078e02ff */
[----:B------:R-:W-:Y:S02]  /*19d0*/  IABS R8, R3 ;  /* 0x0000000300087213 */ /* 0x000fe40000000000 */
[----:B------:R-:W-:Y:S01]  /*19e0*/  LOP3.LUT R3, R3, R0, RZ, 0x3c, !PT ;  /* 0x0000000003037212 */ /* 0x000fe200078e3cff */
[----:B------:R-:W-:Y:S01]  /*19f0*/  IMAD.HI.U32 R9, R5, R9, R4 ;  /* 0x0000000905097227 */ /* 0x000fe200078e0004 */
[----:B------:R-:W-:Y:S02]  /*1a00*/  MOV R4, R8 ;  /* 0x0000000800047202 */ /* 0x000fe40000000f00 */
[----:B------:R-:W-:-:S03]  /*1a10*/  ISETP.GE.AND P2, PT, R3, RZ, PT ;  /* 0x000000ff0300720c */ /* 0x000fc60003f46270 */
[----:B------:R-:W-:-:S04]  /*1a20*/  IMAD.HI.U32 R8, R9, R4, RZ ;  /* 0x0000000409087227 */ /* 0x000fc800078e00ff */
[----:B------:R-:W-:-:S04]  /*1a30*/  IMAD.MOV R5, RZ, RZ, -R8 ;  /* 0x000000ffff057224 */ /* 0x000fc800078e0a08 */
[----:B------:R-:W-:-:S05]  /*1a40*/  IMAD R4, R7, R5, R4 ;  /* 0x0000000507047224 */ /* 0x000fca00078e0204 */
[----:B------:R-:W-:-:S13]  /*1a50*/  ISETP.GT.U32.AND P1, PT, R7, R4, PT ;  /* 0x000000040700720c */ /* 0x000fda0003f24070 */
[-C--:B------:R-:W-:Y:S01]  /*1a60*/  @!P1 IADD3 R4, PT, PT, R4, -R7.reuse, RZ ;  /* 0x8000000704049210 */ /* 0x080fe20007ffe0ff */
[----:B------:R-:W-:Y:S01]  /*1a70*/  @!P1 VIADD R8, R8, 0x1 ;  /* 0x0000000108089836 */ /* 0x000fe20000000000 */
[----:B------:R-:W-:Y:S02]  /*1a80*/  ISETP.NE.AND P1, PT, R0, RZ, PT ;  /* 0x000000ff0000720c */ /* 0x000fe40003f25270 */
[----:B------:R-:W-:Y:S02]  /*1a90*/  ISETP.GE.U32.AND P0, PT, R4, R7, PT ;  /* 0x000000070400720c */ /* 0x000fe40003f06070 */
[----:B------:R-:W0:Y:S08]  /*1aa0*/  LDC.64 R4, c[0x0][0x388] ;  /* 0x0000e200ff047b82 */ /* 0x000e300000000a00 */
[----:B------:R-:W2:Y:S03]  /*1ab0*/  LDC.64 R6, c[0x0][0x380] ;  /* 0x0000e000ff067b82 */ /* 0x000ea60000000a00 */
[----:B------:R-:W-:-:S05]  /*1ac0*/  @P0 IADD3 R8, PT, PT, R8, 0x1, RZ ;  /* 0x0000000108080810 */ /* 0x000fca0007ffe0ff */
[----:B------:R-:W-:Y:S01]  /*1ad0*/  @!P2 IMAD.MOV R8, RZ, RZ, -R8 ;  /* 0x000000ffff08a224 */ /* 0x000fe200078e0a08 */
[----:B------:R-:W-:-:S04]  /*1ae0*/  @!P1 LOP3.LUT R8, RZ, R0, RZ, 0x33, !PT ;  /* 0x00000000ff089212 */ /* 0x000fc800078e33ff */
[----:B------:R-:W-:-:S05]  /*1af0*/  IADD3 R9, PT, PT, R2, R8, RZ ;  /* 0x0000000802097210 */ /* 0x000fca0007ffe0ff */
[----:B0-----:R-:W-:-:S04]  /*1b00*/  IMAD.WIDE R2, R9, 0x4, R4 ;  /* 0x0000000409027825 */ /* 0x001fc800078e0204 */
[----:B--2---:R-:W-:Y:S02]  /*1b10*/  IMAD.WIDE R4, R9, 0x4, R6 ;  /* 0x0000000409047825 */ /* 0x004fe400078e0206 */
[----:B------:R-:W2:Y:S04]  /*1b20*/  LDG.E R2, desc[UR10][R2.64] ;  /* 0x0000000a02027981 */ /* 0x000ea8000c1e1900 */
[----:B------:R-:W2:Y:S02]  /*1b30*/  LDG.E R7, desc[UR10][R4.64] ;  /* 0x0000000a04077981 */ /* 0x000ea4000c1e1900 */
[----:B--2---:R-:W-:-:S05]  /*1b40*/  FADD R7, R2, R7 ;  /* 0x0000000702077221 */ /* 0x004fca0000000000 */
[----:B------:R-:W-:Y:S01]  /*1b50*/  STG.E desc[UR10][R4.64], R7 ;  /* 0x0000000704007986 */ /* 0x000fe2000c10190a */
[----:B------:R-:W-:Y:S05]  /*1b60*/  EXIT ;  /* 0x000000000000794d */ /* 0x000fea0003800000 */
.L_x_4:
[----:B------:R-:W-:-:S00]  /*1b70*/  BRA `(.L_x_4) ;  /* 0xfffffffc00fc7947 */ /* 0x000fc0000383ffff */
[----:B------:R-:W-:-:S00]  /*1b80*/  NOP ;  /* 0x0000000000007918 */ /* 0x000fc00000000000 */
[----:B------:R-:W-:-:S00]  /*1b90*/  NOP ;  /* 0x0000000000007918 */ /* 0x000fc00000000000 */
[----:B------:R-:W-:-:S00]  /*1ba0*/  NOP ;  /* 0x0000000000007918 */ /* 0x000fc00000000000 */
[----:B------:R-:W-:-:S00]  /*1bb0*/  NOP ;  /* 0x0000000000007918 */ /* 0x000fc00000000000 */
[----:B------:R-:W-:-:S00]  /*1bc0*/  NOP ;  /* 0x0000000000007918 */ /* 0x000fc00000000000 */
[----:B------:R-:W-:-:S00]  /*1bd0*/  NOP ;  /* 0x0000000000007918 */ /* 0x000fc00000000000 */
[----:B------:R-:W-:-:S00]  /*1be0*/  NOP ;  /* 0x0000000000007918 */ /* 0x000fc00000000000 */
[----:B------:R-:W-:-:S00]  /*1bf0*/  NOP ;  /* 0x0000000000007918 */ /* 0x000fc00000000000 */
.L_x_5:


//--------------------- .nv.shared.reserved.0     --------------------------
	.section	.nv.shared.reserved.0,"aw",@nobits
	.weak		__nv_reservedSMEM_offset_0_alias
	.size		__nv_reservedSMEM_offset_0_alias, 0, 64
	.other		__nv_reservedSMEM_offset_0_alias,@"STO_CUDA_RESERVED_SHARED STV_DEFAULT"
__nv_reservedSMEM_offset_0_alias:
	.zero		0
	.zero		64


//--------------------- .nv.constant0._Z5__addPfS_ii --------------------------
	.section	.nv.constant0._Z5__addPfS_ii,"a",@progbits
	.sectionflags	@""
	.align	4
.nv.constant0._Z5__addPfS_ii:
	.zero		920


//--------------------- SYMBOLS --------------------------

	.type		.nv.reservedSmem.offset0,@object
	.size		.nv.reservedSmem.offset0,0x4
